//
// Generated by NVIDIA NVVM Compiler
//
// Compiler Build ID: CL-36424714
// Cuda compilation tools, release 13.0, V13.0.88
// Based on NVVM 20.0.0
//

.version 9.0
.target sm_100
.address_size 64

	// .globl	_Z17no_0e_tmpU_kerneliPdS_S_S_S_S_
.extern .shared .align 16 .b8 cache[];

.visible .entry _Z17no_0e_tmpU_kerneliPdS_S_S_S_S_(
	.param .u32 _Z17no_0e_tmpU_kerneliPdS_S_S_S_S__param_0,
	.param .u64 .ptr .align 1 _Z17no_0e_tmpU_kerneliPdS_S_S_S_S__param_1,
	.param .u64 .ptr .align 1 _Z17no_0e_tmpU_kerneliPdS_S_S_S_S__param_2,
	.param .u64 .ptr .align 1 _Z17no_0e_tmpU_kerneliPdS_S_S_S_S__param_3,
	.param .u64 .ptr .align 1 _Z17no_0e_tmpU_kerneliPdS_S_S_S_S__param_4,
	.param .u64 .ptr .align 1 _Z17no_0e_tmpU_kerneliPdS_S_S_S_S__param_5,
	.param .u64 .ptr .align 1 _Z17no_0e_tmpU_kerneliPdS_S_S_S_S__param_6
)
{
	.reg .pred 	%p<7>;
	.reg .b32 	%r<19>;
	.reg .b64 	%rd<27>;
	.reg .b64 	%fd<27>;

	ld.param.u32 	%r11, [_Z17no_0e_tmpU_kerneliPdS_S_S_S_S__param_0];
	ld.param.u64 	%rd6, [_Z17no_0e_tmpU_kerneliPdS_S_S_S_S__param_1];
	ld.param.u64 	%rd7, [_Z17no_0e_tmpU_kerneliPdS_S_S_S_S__param_2];
	ld.param.u64 	%rd8, [_Z17no_0e_tmpU_kerneliPdS_S_S_S_S__param_3];
	ld.param.u64 	%rd9, [_Z17no_0e_tmpU_kerneliPdS_S_S_S_S__param_4];
	ld.param.u64 	%rd10, [_Z17no_0e_tmpU_kerneliPdS_S_S_S_S__param_5];
	mov.u32 	%r1, %ctaid.x;
	mov.u32 	%r18, %ntid.x;
	mov.u32 	%r3, %tid.x;
	mad.lo.s32 	%r17, %r1, %r18, %r3;
	setp.ge.s32 	%p1, %r17, %r11;
	mov.f64 	%fd26, 0d0000000000000000;
	@%p1 bra 	$L__BB0_3;
	mov.u32 	%r12, %nctaid.x;
	mul.lo.s32 	%r5, %r18, %r12;
	cvta.to.global.u64 	%rd1, %rd6;
	cvta.to.global.u64 	%rd2, %rd7;
	cvta.to.global.u64 	%rd3, %rd8;
	cvta.to.global.u64 	%rd4, %rd9;
	cvta.to.global.u64 	%rd5, %rd10;
	mov.f64 	%fd26, 0d0000000000000000;
	mul.wide.s32 	%rd17, %r11, 8;
$L__BB0_2:
	mul.wide.s32 	%rd12, %r17, 8;
	add.s64 	%rd13, %rd1, %rd12;
	ld.global.f64 	%fd6, [%rd13];
	add.s64 	%rd14, %rd2, %rd12;
	ld.global.f64 	%fd7, [%rd14];
	add.s64 	%rd15, %rd3, %rd12;
	ld.global.f64 	%fd8, [%rd15];
	add.s64 	%rd16, %rd4, %rd12;
	ld.global.f64 	%fd9, [%rd16];
	add.s64 	%rd18, %rd16, %rd17;
	ld.global.f64 	%fd10, [%rd18];
	add.s64 	%rd19, %rd18, %rd17;
	ld.global.f64 	%fd11, [%rd19];
	add.s64 	%rd20, %rd5, %rd12;
	ld.global.f64 	%fd12, [%rd20];
	add.s64 	%rd21, %rd20, %rd17;
	ld.global.f64 	%fd13, [%rd21];
	add.s64 	%rd22, %rd21, %rd17;
	ld.global.f64 	%fd14, [%rd22];
	mul.f64 	%fd15, %fd7, %fd8;
	mul.f64 	%fd16, %fd10, %fd13;
	fma.rn.f64 	%fd17, %fd9, %fd12, %fd16;
	fma.rn.f64 	%fd18, %fd11, %fd14, %fd17;
	add.f64 	%fd19, %fd18, %fd18;
	sub.f64 	%fd20, %fd15, %fd19;
	fma.rn.f64 	%fd26, %fd6, %fd20, %fd26;
	add.s32 	%r17, %r17, %r5;
	setp.lt.s32 	%p2, %r17, %r11;
	@%p2 bra 	$L__BB0_2;
$L__BB0_3:
	shl.b32 	%r13, %r3, 3;
	mov.u32 	%r14, cache;
	add.s32 	%r8, %r14, %r13;
	st.shared.f64 	[%r8], %fd26;
	bar.sync 	0;
	setp.lt.u32 	%p3, %r18, 2;
	@%p3 bra 	$L__BB0_7;
$L__BB0_4:
	shr.u32 	%r10, %r18, 1;
	setp.ge.u32 	%p4, %r3, %r10;
	@%p4 bra 	$L__BB0_6;
	shl.b32 	%r15, %r10, 3;
	add.s32 	%r16, %r8, %r15;
	ld.shared.f64 	%fd21, [%r16];
	ld.shared.f64 	%fd22, [%r8];
	add.f64 	%fd23, %fd21, %fd22;
	st.shared.f64 	[%r8], %fd23;
$L__BB0_6:
	bar.sync 	0;
	setp.gt.u32 	%p5, %r18, 3;
	mov.u32 	%r18, %r10;
	@%p5 bra 	$L__BB0_4;
$L__BB0_7:
	setp.ne.s32 	%p6, %r3, 0;
	@%p6 bra 	$L__BB0_9;
	ld.param.u64 	%rd26, [_Z17no_0e_tmpU_kerneliPdS_S_S_S_S__param_6];
	ld.shared.f64 	%fd24, [cache];
	cvta.to.global.u64 	%rd23, %rd26;
	mul.wide.u32 	%rd24, %r1, 8;
	add.s64 	%rd25, %rd23, %rd24;
	st.global.f64 	[%rd25], %fd24;
$L__BB0_9:
	ret;

}


// ===== COMPILED SASS (sm_100) =====

	.target	sm_100

	.elftype	@"ET_EXEC"


//--------------------- .note.nv.tkinfo           --------------------------
	.section	.note.nv.tkinfo,"",@"SHT_NOTE"
	.sectionflags	@"SHF_NOTE_NV_TKINFO"
	.tkinfo
        /*0018*/ 	.word	0x00000002
        /*0030*/ 	.string	""
        /*0030*/ 	.string	"ptxas"
        /*0030*/ 	.string	"Cuda compilation tools, release 13.0, V13.0.88"
        /*0030*/ 	.string	"Build cuda_13.0.r13.0/compiler.36424714_0"
        /*0030*/ 	.string	"-arch sm_100 -m 64 "



//--------------------- .note.nv.cuinfo           --------------------------
	.section	.note.nv.cuinfo,"",@"SHT_NOTE"
	.sectionflags	@"SHF_NOTE_NV_CUINFO"
        /*0018*/ 	.short	0x0002
        /*001a*/ 	.short	0x0064
        /*001c*/ 	.short	0x0082
	.zero		2


//--------------------- .nv.info                  --------------------------
	.section	.nv.info,"",@"SHT_CUDA_INFO"
	.align	4


	//----- nvinfo : EIATTR_REGCOUNT
	.align		4
        /*0000*/ 	.byte	0x04, 0x2f
        /*0002*/ 	.short	(.L_1 - .L_0)
	.align		4
.L_0:
        /*0004*/ 	.word	index@(_Z17no_0e_tmpU_kerneliPdS_S_S_S_S_)
        /*0008*/ 	.word	0x00000020


	//----- nvinfo : EIATTR_FRAME_SIZE
	.align		4
.L_1:
        /*000c*/ 	.byte	0x04, 0x11
        /*000e*/ 	.short	(.L_3 - .L_2)
	.align		4
.L_2:
        /*0010*/ 	.word	index@(_Z17no_0e_tmpU_kerneliPdS_S_S_S_S_)
        /*0014*/ 	.word	0x00000000


	//----- nvinfo : EIATTR_MIN_STACK_SIZE
	.align		4
.L_3:
        /*0018*/ 	.byte	0x04, 0x12
        /*001a*/ 	.short	(.L_5 - .L_4)
	.align		4
.L_4:
        /*001c*/ 	.word	index@(_Z17no_0e_tmpU_kerneliPdS_S_S_S_S_)
        /*0020*/ 	.word	0x00000000
.L_5:


//--------------------- .nv.compat                --------------------------
	.section	.nv.compat,"",@"SHT_CUDA_COMPAT_INFO"
	.align	4
        /*0000*/ 	.byte	0x02, 0x09, 0x00, 0x00, 0x02, 0x02, 0x01, 0x00, 0x02, 0x05, 0x05, 0x00, 0x03, 0x07, 0x01, 0x01
        /*0010*/ 	.byte	0x02, 0x03, 0x00, 0x00, 0x02, 0x06, 0x01, 0x00, 0x04, 0x0b, 0x08, 0x00, 0x01, 0x00, 0x00, 0x00
        /*0020*/ 	.byte	0x00, 0x00, 0x00, 0x00


//--------------------- .nv.info._Z17no_0e_tmpU_kerneliPdS_S_S_S_S_ --------------------------
	.section	.nv.info._Z17no_0e_tmpU_kerneliPdS_S_S_S_S_,"",@"SHT_CUDA_INFO"
	.sectionflags	@""
	.align	4


	//----- nvinfo : EIATTR_CUDA_API_VERSION
	.align		4
        /*0000*/ 	.byte	0x04, 0x37
        /*0002*/ 	.short	(.L_7 - .L_6)
.L_6:
        /*0004*/ 	.word	0x00000082


	//----- nvinfo : EIATTR_KPARAM_INFO
	.align		4
.L_7:
        /*0008*/ 	.byte	0x04, 0x17
        /*000a*/ 	.short	(.L_9 - .L_8)
.L_8:
        /*000c*/ 	.word	0x00000000
        /*0010*/ 	.short	0x0006
        /*0012*/ 	.short	0x0030
        /*0014*/ 	.byte	0x00, 0xf5, 0x21, 0x00


	//----- nvinfo : EIATTR_KPARAM_INFO
	.align		4
.L_9:
        /*0018*/ 	.byte	0x04, 0x17
        /*001a*/ 	.short	(.L_11 - .L_10)
.L_10:
        /*001c*/ 	.word	0x00000000
        /*0020*/ 	.short	0x0005
        /*0022*/ 	.short	0x0028
        /*0024*/ 	.byte	0x00, 0xf5, 0x21, 0x00


	//----- nvinfo : EIATTR_KPARAM_INFO
	.align		4
.L_11:
        /*0028*/ 	.byte	0x04, 0x17
        /*002a*/ 	.short	(.L_13 - .L_12)
.L_12:
        /*002c*/ 	.word	0x00000000
        /*0030*/ 	.short	0x0004
        /*0032*/ 	.short	0x0020
        /*0034*/ 	.byte	0x00, 0xf5, 0x21, 0x00


	//----- nvinfo : EIATTR_KPARAM_INFO
	.align		4
.L_13:
        /*0038*/ 	.byte	0x04, 0x17
        /*003a*/ 	.short	(.L_15 - .L_14)
.L_14:
        /*003c*/ 	.word	0x00000000
        /*0040*/ 	.short	0x0003
        /*0042*/ 	.short	0x0018
        /*0044*/ 	.byte	0x00, 0xf5, 0x21, 0x00


	//----- nvinfo : EIATTR_KPARAM_INFO
	.align		4
.L_15:
        /*0048*/ 	.byte	0x04, 0x17
        /*004a*/ 	.short	(.L_17 - .L_16)
.L_16:
        /*004c*/ 	.word	0x00000000
        /*0050*/ 	.short	0x0002
        /*0052*/ 	.short	0x0010
        /*0054*/ 	.byte	0x00, 0xf5, 0x21, 0x00


	//----- nvinfo : EIATTR_KPARAM_INFO
	.align		4
.L_17:
        /*0058*/ 	.byte	0x04, 0x17
        /*005a*/ 	.short	(.L_19 - .L_18)
.L_18:
        /*005c*/ 	.word	0x00000000
        /*0060*/ 	.short	0x0001
        /*0062*/ 	.short	0x0008
        /*0064*/ 	.byte	0x00, 0xf5, 0x21, 0x00


	//----- nvinfo : EIATTR_KPARAM_INFO
	.align		4
.L_19:
        /*0068*/ 	.byte	0x04, 0x17
        /*006a*/ 	.short	(.L_21 - .L_20)
.L_20:
        /*006c*/ 	.word	0x00000000
        /*0070*/ 	.short	0x0000
        /*0072*/ 	.short	0x0000
        /*0074*/ 	.byte	0x00, 0xf0, 0x11, 0x00


	//----- nvinfo : EIATTR_SPARSE_MMA_MASK
	.align		4
.L_21:
        /*0078*/ 	.byte	0x03, 0x50
        /*007a*/ 	.short	0x0000


	//----- nvinfo : EIATTR_MAXREG_COUNT
	.align		4
        /*007c*/ 	.byte	0x03, 0x1b
        /*007e*/ 	.short	0x00ff


	//----- nvinfo : EIATTR_NUM_BARRIERS
	.align		4
        /*0080*/ 	.byte	0x02, 0x4c
        /*0082*/ 	.byte	0x01
	.zero		1


	//----- nvinfo : EIATTR_MERCURY_ISA_VERSION
	.align		4
        /*0084*/ 	.byte	0x03, 0x5f
        /*0086*/ 	.short	0x0101


	//----- nvinfo : EIATTR_VRC_CTA_INIT_COUNT
	.align		4
        /*0088*/ 	.byte	0x02, 0x4a
	.zero		1
	.zero		1


	//----- nvinfo : EIATTR_EXIT_INSTR_OFFSETS
	.align		4
        /*008c*/ 	.byte	0x04, 0x1c
        /*008e*/ 	.short	(.L_23 - .L_22)


	//   ....[0]....
.L_22:
        /*0090*/ 	.word	0x00000440


	//   ....[1]....
        /*0094*/ 	.word	0x000004c0


	//----- nvinfo : EIATTR_CRS_STACK_SIZE
	.align		4
.L_23:
        /*0098*/ 	.byte	0x04, 0x1e
        /*009a*/ 	.short	(.L_25 - .L_24)
.L_24:
        /*009c*/ 	.word	0x00000000


	//----- nvinfo : EIATTR_CBANK_PARAM_SIZE
	.align		4
.L_25:
        /*00a0*/ 	.byte	0x03, 0x19
        /*00a2*/ 	.short	0x0038


	//----- nvinfo : EIATTR_PARAM_CBANK
	.align		4
        /*00a4*/ 	.byte	0x04, 0x0a
        /*00a6*/ 	.short	(.L_27 - .L_26)
	.align		4
.L_26:
        /*00a8*/ 	.word	index@(.nv.constant0._Z17no_0e_tmpU_kerneliPdS_S_S_S_S_)
        /*00ac*/ 	.short	0x0380
        /*00ae*/ 	.short	0x0038


	//----- nvinfo : EIATTR_SW_WAR
	.align		4
.L_27:
        /*00b0*/ 	.byte	0x04, 0x36
        /*00b2*/ 	.short	(.L_29 - .L_28)
.L_28:
        /*00b4*/ 	.word	0x00000008
.L_29:


//--------------------- .nv.callgraph             --------------------------
	.section	.nv.callgraph,"",@"SHT_CUDA_CALLGRAPH"
	.align	4
	.sectionentsize	8
	.align		4
        /*0000*/ 	.word	0x00000000
	.align		4
        /*0004*/ 	.word	0xffffffff
	.align		4
        /*0008*/ 	.word	0x00000000
	.align		4
        /*000c*/ 	.word	0xfffffffe
	.align		4
        /*0010*/ 	.word	0x00000000
	.align		4
        /*0014*/ 	.word	0xfffffffd
	.align		4
        /*0018*/ 	.word	0x00000000
	.align		4
        /*001c*/ 	.word	0xfffffffc


//--------------------- .text._Z17no_0e_tmpU_kerneliPdS_S_S_S_S_ --------------------------
	.section	.text._Z17no_0e_tmpU_kerneliPdS_S_S_S_S_,"ax",@progbits
	.align	128
        .global         _Z17no_0e_tmpU_kerneliPdS_S_S_S_S_
        .type           _Z17no_0e_tmpU_kerneliPdS_S_S_S_S_,@function
        .size           _Z17no_0e_tmpU_kerneliPdS_S_S_S_S_,(.L_x_6 - _Z17no_0e_tmpU_kerneliPdS_S_S_S_S_)
        .other          _Z17no_0e_tmpU_kerneliPdS_S_S_S_S_,@"STO_CUDA_ENTRY STV_DEFAULT"
_Z17no_0e_tmpU_kerneliPdS_S_S_S_S_:
.text._Z17no_0e_tmpU_kerneliPdS_S_S_S_S_:
[----:B------:R-:W-:Y:S01]  /*0000*/  LDC R1, c[0x0][0x37c] ;  /* 0x0000df00ff017b82 */ /* 0x000fe20000000800 */
[----:B------:R-:W0:Y:S07]  /*0010*/  S2R R0, SR_CTAID.X ;  /* 0x0000000000007919 */ /* 0x000e2e0000002500 */
[----:B------:R-:W1:Y:S01]  /*0020*/  LDC R2, c[0x0][0x380] ;  /* 0x0000e000ff027b82 */ /* 0x000e620000000800 */
[----:B------:R-:W2:Y:S01]  /*0030*/  LDCU UR4, c[0x0][0x360] ;  /* 0x00006c00ff0477ac */ /* 0x000ea20008000800 */
[----:B------:R-:W-:Y:S01]  /*0040*/  BSSY.RECONVERGENT B0, `(.L_x_0) ;  /* 0x000002b000007945 */ /* 0x000fe20003800200 */
[----:B------:R-:W0:Y:S01]  /*0050*/  S2R R3, SR_TID.X ;  /* 0x0000000000037919 */ /* 0x000e220000002100 */
[----:B------:R-:W-:Y:S01]  /*0060*/  CS2R R6, SRZ ;  /* 0x0000000000067805 */ /* 0x000fe2000001ff00 */
[----:B------:R-:W3:Y:S01]  /*0070*/  LDCU.64 UR6, c[0x0][0x358] ;  /* 0x00006b00ff0677ac */ /* 0x000ee20008000a00 */
[----:B--2---:R-:W-:Y:S01]  /*0080*/  MOV R5, UR4 ;  /* 0x0000000400057c02 */ /* 0x004fe20008000f00 */
[----:B0-----:R-:W-:-:S05]  /*0090*/  IMAD R27, R0, UR4, R3 ;  /* 0x00000004001b7c24 */ /* 0x001fca000f8e0203 */
[----:B-1----:R-:W-:-:S13]  /*00a0*/  ISETP.GE.AND P0, PT, R27, R2, PT ;  /* 0x000000021b00720c */ /* 0x002fda0003f06270 */
[----:B---3--:R-:W-:Y:S05]  /*00b0*/  @P0 BRA `(.L_x_1) ;  /* 0x00000000008c0947 */ /* 0x008fea0003800000 */
[----:B------:R-:W0:Y:S01]  /*00c0*/  LDCU UR4, c[0x0][0x370] ;  /* 0x00006e00ff0477ac */ /* 0x000e220008000800 */
[----:B------:R-:W-:Y:S01]  /*00d0*/  CS2R R6, SRZ ;  /* 0x0000000000067805 */ /* 0x000fe2000001ff00 */
[----:B0-----:R-:W-:-:S07]  /*00e0*/  IMAD R4, R5, UR4, RZ ;  /* 0x0000000405047c24 */ /* 0x001fce000f8e02ff */
.L_x_2:
[----:B------:R-:W0:Y:S08]  /*00f0*/  LDC.64 R16, c[0x0][0x3a0] ;  /* 0x0000e800ff107b82 */ /* 0x000e300000000a00 */
[----:B------:R-:W1:Y:S08]  /*0100*/  LDC.64 R18, c[0x0][0x3a8] ;  /* 0x0000ea00ff127b82 */ /* 0x000e700000000a00 */
[----:B------:R-:W2:Y:S01]  /*0110*/  LDC.64 R22, c[0x0][0x390] ;  /* 0x0000e400ff167b82 */ /* 0x000ea20000000a00 */
[----:B0-----:R-:W-:-:S07]  /*0120*/  IMAD.WIDE R16, R27, 0x8, R16 ;  /* 0x000000081b107825 */ /* 0x001fce00078e0210 */
[----:B------:R-:W0:Y:S01]  /*0130*/  LDC.64 R10, c[0x0][0x398] ;  /* 0x0000e600ff0a7b82 */ /* 0x000e220000000a00 */
[C---:B------:R-:W-:Y:S02]  /*0140*/  IMAD.WIDE R12, R2.reuse, 0x8, R16 ;  /* 0x00000008020c7825 */ /* 0x040fe400078e0210 */
[----:B------:R-:W3:Y:S02]  /*0150*/  LDG.E.64 R16, desc[UR6][R16.64] ;  /* 0x0000000610107981 */ /* 0x000ee4000c1e1b00 */
[----:B-1----:R-:W-:Y:S02]  /*0160*/  IMAD.WIDE R18, R27, 0x8, R18 ;  /* 0x000000081b127825 */ /* 0x002fe400078e0212 */
[----:B------:R1:W4:Y:S02]  /*0170*/  LDG.E.64 R20, desc[UR6][R12.64] ;  /* 0x000000060c147981 */ /* 0x000324000c1e1b00 */
[C---:B------:R-:W-:Y:S02]  /*0180*/  IMAD.WIDE R28, R2.reuse, 0x8, R18 ;  /* 0x00000008021c7825 */ /* 0x040fe400078e0212 */
[----:B------:R-:W3:Y:S04]  /*0190*/  LDG.E.64 R18, desc[UR6][R18.64] ;  /* 0x0000000612127981 */ /* 0x000ee8000c1e1b00 */
[----:B------:R-:W4:Y:S01]  /*01a0*/  LDG.E.64 R8, desc[UR6][R28.64] ;  /* 0x000000061c087981 */ /* 0x000f22000c1e1b00 */
[----:B------:R-:W-:-:S02]  /*01b0*/  IMAD.WIDE R14, R2, 0x8, R12 ;  /* 0x00000008020e7825 */ /* 0x000fc400078e020c */
[----:B-1----:R-:W1:Y:S02]  /*01c0*/  LDC.64 R12, c[0x0][0x388] ;  /* 0x0000e200ff0c7b82 */ /* 0x002e640000000a00 */
[----:B------:R-:W-:Y:S02]  /*01d0*/  IMAD.WIDE R24, R2, 0x8, R28 ;  /* 0x0000000802187825 */ /* 0x000fe400078e021c */
[----:B------:R-:W5:Y:S04]  /*01e0*/  LDG.E.64 R14, desc[UR6][R14.64] ;  /* 0x000000060e0e7981 */ /* 0x000f68000c1e1b00 */
[----:B------:R-:W5:Y:S01]  /*01f0*/  LDG.E.64 R24, desc[UR6][R24.64] ;  /* 0x0000000618187981 */ /* 0x000f62000c1e1b00 */
[----:B--2---:R-:W-:-:S04]  /*0200*/  IMAD.WIDE R22, R27, 0x8, R22 ;  /* 0x000000081b167825 */ /* 0x004fc800078e0216 */
[C---:B0-----:R-:W-:Y:S02]  /*0210*/  IMAD.WIDE R10, R27.reuse, 0x8, R10 ;  /* 0x000000081b0a7825 */ /* 0x041fe400078e020a */
[----:B------:R-:W2:Y:S04]  /*0220*/  LDG.E.64 R22, desc[UR6][R22.64] ;  /* 0x0000000616167981 */ /* 0x000ea8000c1e1b00 */
[----:B------:R-:W2:Y:S01]  /*0230*/  LDG.E.64 R10, desc[UR6][R10.64] ;  /* 0x000000060a0a7981 */ /* 0x000ea2000c1e1b00 */
[----:B-1----:R-:W-:-:S06]  /*0240*/  IMAD.WIDE R12, R27, 0x8, R12 ;  /* 0x000000081b0c7825 */ /* 0x002fcc00078e020c */
[----:B------:R-:W2:Y:S01]  /*0250*/  LDG.E.64 R12, desc[UR6][R12.64] ;  /* 0x000000060c0c7981 */ /* 0x000ea2000c1e1b00 */
[----:B------:R-:W-:-:S04]  /*0260*/  IADD3 R27, PT, PT, R4, R27, RZ ;  /* 0x0000001b041b7210 */ /* 0x000fc80007ffe0ff */
[----:B------:R-:W-:Y:S01]  /*0270*/  ISETP.GE.AND P0, PT, R27, R2, PT ;  /* 0x000000021b00720c */ /* 0x000fe20003f06270 */
[----:B----4-:R-:W-:-:S08]  /*0280*/  DMUL R8, R20, R8 ;  /* 0x0000000814087228 */ /* 0x010fd00000000000 */
[----:B---3--:R-:W-:-:S08]  /*0290*/  DFMA R8, R16, R18, R8 ;  /* 0x000000121008722b */ /* 0x008fd00000000008 */
[----:B-----5:R-:W-:-:S08]  /*02a0*/  DFMA R8, R14, R24, R8 ;  /* 0x000000180e08722b */ /* 0x020fd00000000008 */
[----:B------:R-:W-:-:S08]  /*02b0*/  DADD R8, R8, R8 ;  /* 0x0000000008087229 */ /* 0x000fd00000000008 */
[----:B--2---:R-:W-:-:S08]  /*02c0*/  DFMA R8, R22, R10, -R8 ;  /* 0x0000000a1608722b */ /* 0x004fd00000000808 */
[----:B------:R-:W-:Y:S01]  /*02d0*/  DFMA R6, R12, R8, R6 ;  /* 0x000000080c06722b */ /* 0x000fe20000000006 */
[----:B------:R-:W-:Y:S10]  /*02e0*/  @!P0 BRA `(.L_x_2) ;  /* 0xfffffffc00808947 */ /* 0x000ff4000383ffff */
.L_x_1:
[----:B------:R-:W-:Y:S05]  /*02f0*/  BSYNC.RECONVERGENT B0 ;  /* 0x0000000000007941 */ /* 0x000fea0003800200 */
.L_x_0:
[----:B------:R-:W0:Y:S01]  /*0300*/  S2UR UR5, SR_CgaCtaId ;  /* 0x00000000000579c3 */ /* 0x000e220000008800 */
[----:B------:R-:W-:Y:S01]  /*0310*/  UMOV UR4, 0x400 ;  /* 0x0000040000047882 */ /* 0x000fe20000000000 */
[----:B------:R-:W-:Y:S02]  /*0320*/  ISETP.GE.U32.AND P1, PT, R5, 0x2, PT ;  /* 0x000000020500780c */ /* 0x000fe40003f26070 */
[----:B------:R-:W-:Y:S01]  /*0330*/  ISETP.NE.AND P0, PT, R3, RZ, PT ;  /* 0x000000ff0300720c */ /* 0x000fe20003f05270 */
[----:B0-----:R-:W-:-:S06]  /*0340*/  ULEA UR4, UR5, UR4, 0x18 ;  /* 0x0000000405047291 */ /* 0x001fcc000f8ec0ff */
[----:B------:R-:W-:-:S05]  /*0350*/  LEA R11, R3, UR4, 0x3 ;  /* 0x00000004030b7c11 */ /* 0x000fca000f8e18ff */
[----:B------:R0:W-:Y:S01]  /*0360*/  STS.64 [R11], R6 ;  /* 0x000000060b007388 */ /* 0x0001e20000000a00 */
[----:B------:R-:W-:Y:S06]  /*0370*/  BAR.SYNC.DEFER_BLOCKING 0x0 ;  /* 0x0000000000007b1d */ /* 0x000fec0000010000 */
[----:B------:R-:W-:Y:S05]  /*0380*/  @!P1 BRA `(.L_x_3) ;  /* 0x00000000002c9947 */ /* 0x000fea0003800000 */
.L_x_4:
[----:B------:R-:W-:-:S04]  /*0390*/  SHF.R.U32.HI R4, RZ, 0x1, R5 ;  /* 0x00000001ff047819 */ /* 0x000fc80000011605 */
[----:B------:R-:W-:-:S13]  /*03a0*/  ISETP.GE.U32.AND P1, PT, R3, R4, PT ;  /* 0x000000040300720c */ /* 0x000fda0003f26070 */
[----:B------:R-:W-:Y:S01]  /*03b0*/  @!P1 LEA R2, R4, R11, 0x3 ;  /* 0x0000000b04029211 */ /* 0x000fe200078e18ff */
[----:B------:R-:W-:Y:S04]  /*03c0*/  @!P1 LDS.64 R8, [R11] ;  /* 0x000000000b089984 */ /* 0x000fe80000000a00 */
[----:B0-----:R-:W0:Y:S02]  /*03d0*/  @!P1 LDS.64 R6, [R2] ;  /* 0x0000000002069984 */ /* 0x001e240000000a00 */
[----:B0-----:R-:W-:-:S07]  /*03e0*/  @!P1 DADD R6, R6, R8 ;  /* 0x0000000006069229 */ /* 0x001fce0000000008 */
[----:B------:R1:W-:Y:S01]  /*03f0*/  @!P1 STS.64 [R11], R6 ;  /* 0x000000060b009388 */ /* 0x0003e20000000a00 */
[----:B------:R-:W-:Y:S01]  /*0400*/  BAR.SYNC.DEFER_BLOCKING 0x0 ;  /* 0x0000000000007b1d */ /* 0x000fe20000010000 */
[----:B------:R-:W-:Y:S02]  /*0410*/  ISETP.GT.U32.AND P1, PT, R5, 0x3, PT ;  /* 0x000000030500780c */ /* 0x000fe40003f24070 */
[----:B------:R-:W-:-:S11]  /*0420*/  MOV R5, R4 ;  /* 0x0000000400057202 */ /* 0x000fd60000000f00 */
[----:B-1----:R-:W-:Y:S05]  /*0430*/  @P1 BRA `(.L_x_4) ;  /* 0xfffffffc00d41947 */ /* 0x002fea000383ffff */
.L_x_3:
[----:B------:R-:W-:Y:S05]  /*0440*/  @P0 EXIT ;  /* 0x000000000000094d */ /* 0x000fea0003800000 */
[----:B------:R-:W1:Y:S01]  /*0450*/  S2UR UR5, SR_CgaCtaId ;  /* 0x00000000000579c3 */ /* 0x000e620000008800 */
[----:B------:R-:W-:-:S07]  /*0460*/  UMOV UR4, 0x400 ;  /* 0x0000040000047882 */ /* 0x000fce0000000000 */
[----:B------:R-:W2:Y:S01]  /*0470*/  LDC.64 R4, c[0x0][0x3b0] ;  /* 0x0000ec00ff047b82 */ /* 0x000ea20000000a00 */
[----:B-1----:R-:W-:Y:S01]  /*0480*/  ULEA UR4, UR5, UR4, 0x18 ;  /* 0x0000000405047291 */ /* 0x002fe2000f8ec0ff */
[----:B--2---:R-:W-:-:S08]  /*0490*/  IMAD.WIDE.U32 R4, R0, 0x8, R4 ;  /* 0x0000000800047825 */ /* 0x004fd000078e0004 */
[----:B------:R-:W1:Y:S04]  /*04a0*/  LDS.64 R2, [UR4] ;  /* 0x00000004ff027984 */ /* 0x000e680008000a00 */
[----:B-1----:R-:W-:Y:S01]  /*04b0*/  STG.E.64 desc[UR6][R4.64], R2 ;  /* 0x0000000204007986 */ /* 0x002fe2000c101b06 */
[----:B------:R-:W-:Y:S05]  /*04c0*/  EXIT ;  /* 0x000000000000794d */ /* 0x000fea0003800000 */
.L_x_5:
[----:B------:R-:W-:-:S00]  /*04d0*/  BRA `(.L_x_5) ;  /* 0xfffffffc00fc7947 */ /* 0x000fc0000383ffff */
[----:B------:R-:W-:-:S00]  /*04e0*/  NOP ;  /* 0x0000000000007918 */ /* 0x000fc00000000000 */
        /* <DEDUP_REMOVED lines=9> */
.L_x_6:


//--------------------- .nv.shared._Z17no_0e_tmpU_kerneliPdS_S_S_S_S_ --------------------------
	.section	.nv.shared._Z17no_0e_tmpU_kerneliPdS_S_S_S_S_,"aw",@nobits
	.sectionflags	@""
	.align	16
	.zero		1024


//--------------------- .nv.shared.reserved.0     --------------------------
	.section	.nv.shared.reserved.0,"aw",@nobits
	.weak		__nv_reservedSMEM_offset_0_alias
	.size		__nv_reservedSMEM_offset_0_alias, 0, 64
	.other		__nv_reservedSMEM_offset_0_alias,@"STO_CUDA_RESERVED_SHARED STV_DEFAULT"
__nv_reservedSMEM_offset_0_alias:
	.zero		0
	.zero		64


//--------------------- .nv.constant0._Z17no_0e_tmpU_kerneliPdS_S_S_S_S_ --------------------------
	.section	.nv.constant0._Z17no_0e_tmpU_kerneliPdS_S_S_S_S_,"a",@progbits
	.sectionflags	@""
	.align	4
.nv.constant0._Z17no_0e_tmpU_kerneliPdS_S_S_S_S_:
	.zero		952


//--------------------- SYMBOLS --------------------------

	.type		.nv.reservedSmem.offset0,@object
	.size		.nv.reservedSmem.offset0,0x4
	.type		.nv.reservedSmem.cap,@object
	.size		.nv.reservedSmem.cap,0x4
